//
// Generated by NVIDIA NVVM Compiler
//
// Compiler Build ID: CL-36424714
// Cuda compilation tools, release 13.0, V13.0.88
// Based on NVVM 20.0.0
//

.version 9.0
.target sm_100
.address_size 64

	// .globl	_Z9batchnormPKfPfS0_S0_S0_S0_

.visible .entry _Z9batchnormPKfPfS0_S0_S0_S0_(
	.param .u64 .ptr .align 1 _Z9batchnormPKfPfS0_S0_S0_S0__param_0,
	.param .u64 .ptr .align 1 _Z9batchnormPKfPfS0_S0_S0_S0__param_1,
	.param .u64 .ptr .align 1 _Z9batchnormPKfPfS0_S0_S0_S0__param_2,
	.param .u64 .ptr .align 1 _Z9batchnormPKfPfS0_S0_S0_S0__param_3,
	.param .u64 .ptr .align 1 _Z9batchnormPKfPfS0_S0_S0_S0__param_4,
	.param .u64 .ptr .align 1 _Z9batchnormPKfPfS0_S0_S0_S0__param_5
)
.maxntid 256
{
	.reg .pred 	%p<2>;
	.reg .b32 	%r<13>;
	.reg .b32 	%f<12>;
	.reg .b64 	%rd<21>;

	ld.param.u64 	%rd1, [_Z9batchnormPKfPfS0_S0_S0_S0__param_0];
	ld.param.u64 	%rd2, [_Z9batchnormPKfPfS0_S0_S0_S0__param_1];
	ld.param.u64 	%rd3, [_Z9batchnormPKfPfS0_S0_S0_S0__param_2];
	ld.param.u64 	%rd4, [_Z9batchnormPKfPfS0_S0_S0_S0__param_3];
	ld.param.u64 	%rd5, [_Z9batchnormPKfPfS0_S0_S0_S0__param_4];
	ld.param.u64 	%rd6, [_Z9batchnormPKfPfS0_S0_S0_S0__param_5];
	mov.u32 	%r2, %ctaid.x;
	mov.u32 	%r3, %ntid.x;
	mov.u32 	%r4, %tid.x;
	mad.lo.s32 	%r1, %r2, %r3, %r4;
	setp.gt.s32 	%p1, %r1, 1791;
	@%p1 bra 	$L__BB0_2;
	cvta.to.global.u64 	%rd7, %rd5;
	cvta.to.global.u64 	%rd8, %rd1;
	cvta.to.global.u64 	%rd9, %rd3;
	cvta.to.global.u64 	%rd10, %rd4;
	cvta.to.global.u64 	%rd11, %rd6;
	cvta.to.global.u64 	%rd12, %rd2;
	shr.s32 	%r5, %r1, 31;
	shr.u32 	%r6, %r5, 24;
	add.s32 	%r7, %r1, %r6;
	shr.s32 	%r8, %r7, 8;
	shr.u32 	%r9, %r8, 24;
	add.s32 	%r10, %r8, %r9;
	and.b32  	%r11, %r10, -256;
	sub.s32 	%r12, %r8, %r11;
	mul.wide.s32 	%rd13, %r12, 4;
	add.s64 	%rd14, %rd7, %rd13;
	ld.global.nc.f32 	%f1, [%rd14];
	mul.wide.s32 	%rd15, %r1, 4;
	add.s64 	%rd16, %rd8, %rd15;
	ld.global.nc.f32 	%f2, [%rd16];
	add.s64 	%rd17, %rd9, %rd13;
	ld.global.nc.f32 	%f3, [%rd17];
	sub.f32 	%f4, %f2, %f3;
	mul.f32 	%f5, %f1, %f4;
	add.s64 	%rd18, %rd10, %rd13;
	ld.global.nc.f32 	%f6, [%rd18];
	add.f32 	%f7, %f6, 0f3727C5AC;
	sqrt.rn.f32 	%f8, %f7;
	div.rn.f32 	%f9, %f5, %f8;
	add.s64 	%rd19, %rd11, %rd13;
	ld.global.nc.f32 	%f10, [%rd19];
	add.f32 	%f11, %f9, %f10;
	add.s64 	%rd20, %rd12, %rd15;
	st.global.f32 	[%rd20], %f11;
$L__BB0_2:
	ret;

}


// ===== COMPILED SASS (sm_100) =====

	.target	sm_100

	.elftype	@"ET_EXEC"


//--------------------- .note.nv.tkinfo           --------------------------
	.section	.note.nv.tkinfo,"",@"SHT_NOTE"
	.sectionflags	@"SHF_NOTE_NV_TKINFO"
	.tkinfo
        /*0018*/ 	.word	0x00000002
        /*0030*/ 	.string	""
        /*0030*/ 	.string	"ptxas"
        /*0030*/ 	.string	"Cuda compilation tools, release 13.0, V13.0.88"
        /*0030*/ 	.string	"Build cuda_13.0.r13.0/compiler.36424714_0"
        /*0030*/ 	.string	"-arch sm_100 -m 64 "



//--------------------- .note.nv.cuinfo           --------------------------
	.section	.note.nv.cuinfo,"",@"SHT_NOTE"
	.sectionflags	@"SHF_NOTE_NV_CUINFO"
        /*0018*/ 	.short	0x0002
        /*001a*/ 	.short	0x0064
        /*001c*/ 	.short	0x0082
	.zero		2


//--------------------- .nv.info                  --------------------------
	.section	.nv.info,"",@"SHT_CUDA_INFO"
	.align	4


	//----- nvinfo : EIATTR_REGCOUNT
	.align		4
        /*0000*/ 	.byte	0x04, 0x2f
        /*0002*/ 	.short	(.L_1 - .L_0)
	.align		4
.L_0:
        /*0004*/ 	.word	index@(_Z9batchnormPKfPfS0_S0_S0_S0_)
        /*0008*/ 	.word	0x00000010


	//----- nvinfo : EIATTR_FRAME_SIZE
	.align		4
.L_1:
        /*000c*/ 	.byte	0x04, 0x11
        /*000e*/ 	.short	(.L_3 - .L_2)
	.align		4
.L_2:
        /*0010*/ 	.word	index@($__internal_1_$__cuda_sm3x_div_rn_noftz_f32_slowpath)
        /*0014*/ 	.word	0x00000000


	//----- nvinfo : EIATTR_FRAME_SIZE
	.align		4
.L_3:
        /*0018*/ 	.byte	0x04, 0x11
        /*001a*/ 	.short	(.L_5 - .L_4)
	.align		4
.L_4:
        /*001c*/ 	.word	index@($__internal_0_$__cuda_sm20_sqrt_rn_f32_slowpath)
        /*0020*/ 	.word	0x00000000


	//----- nvinfo : EIATTR_FRAME_SIZE
	.align		4
.L_5:
        /*0024*/ 	.byte	0x04, 0x11
        /*0026*/ 	.short	(.L_7 - .L_6)
	.align		4
.L_6:
        /*0028*/ 	.word	index@(_Z9batchnormPKfPfS0_S0_S0_S0_)
        /*002c*/ 	.word	0x00000000


	//----- nvinfo : EIATTR_MIN_STACK_SIZE
	.align		4
.L_7:
        /*0030*/ 	.byte	0x04, 0x12
        /*0032*/ 	.short	(.L_9 - .L_8)
	.align		4
.L_8:
        /*0034*/ 	.word	index@(_Z9batchnormPKfPfS0_S0_S0_S0_)
        /*0038*/ 	.word	0x00000000
.L_9:


//--------------------- .nv.compat                --------------------------
	.section	.nv.compat,"",@"SHT_CUDA_COMPAT_INFO"
	.align	4
        /*0000*/ 	.byte	0x02, 0x09, 0x00, 0x00, 0x02, 0x02, 0x01, 0x00, 0x02, 0x05, 0x05, 0x00, 0x03, 0x07, 0x01, 0x01
        /*0010*/ 	.byte	0x02, 0x03, 0x00, 0x00, 0x02, 0x06, 0x01, 0x00, 0x04, 0x0b, 0x08, 0x00, 0x01, 0x00, 0x00, 0x00
        /*0020*/ 	.byte	0x00, 0x00, 0x00, 0x00


//--------------------- .nv.info._Z9batchnormPKfPfS0_S0_S0_S0_ --------------------------
	.section	.nv.info._Z9batchnormPKfPfS0_S0_S0_S0_,"",@"SHT_CUDA_INFO"
	.sectionflags	@""
	.align	4


	//----- nvinfo : EIATTR_CUDA_API_VERSION
	.align		4
        /*0000*/ 	.byte	0x04, 0x37
        /*0002*/ 	.short	(.L_11 - .L_10)
.L_10:
        /*0004*/ 	.word	0x00000082


	//----- nvinfo : EIATTR_KPARAM_INFO
	.align		4
.L_11:
        /*0008*/ 	.byte	0x04, 0x17
        /*000a*/ 	.short	(.L_13 - .L_12)
.L_12:
        /*000c*/ 	.word	0x00000000
        /*0010*/ 	.short	0x0005
        /*0012*/ 	.short	0x0028
        /*0014*/ 	.byte	0x00, 0xf5, 0x21, 0x00


	//----- nvinfo : EIATTR_KPARAM_INFO
	.align		4
.L_13:
        /*0018*/ 	.byte	0x04, 0x17
        /*001a*/ 	.short	(.L_15 - .L_14)
.L_14:
        /*001c*/ 	.word	0x00000000
        /*0020*/ 	.short	0x0004
        /*0022*/ 	.short	0x0020
        /*0024*/ 	.byte	0x00, 0xf5, 0x21, 0x00


	//----- nvinfo : EIATTR_KPARAM_INFO
	.align		4
.L_15:
        /*0028*/ 	.byte	0x04, 0x17
        /*002a*/ 	.short	(.L_17 - .L_16)
.L_16:
        /*002c*/ 	.word	0x00000000
        /*0030*/ 	.short	0x0003
        /*0032*/ 	.short	0x0018
        /*0034*/ 	.byte	0x00, 0xf5, 0x21, 0x00


	//----- nvinfo : EIATTR_KPARAM_INFO
	.align		4
.L_17:
        /*0038*/ 	.byte	0x04, 0x17
        /*003a*/ 	.short	(.L_19 - .L_18)
.L_18:
        /*003c*/ 	.word	0x00000000
        /*0040*/ 	.short	0x0002
        /*0042*/ 	.short	0x0010
        /*0044*/ 	.byte	0x00, 0xf5, 0x21, 0x00


	//----- nvinfo : EIATTR_KPARAM_INFO
	.align		4
.L_19:
        /*0048*/ 	.byte	0x04, 0x17
        /*004a*/ 	.short	(.L_21 - .L_20)
.L_20:
        /*004c*/ 	.word	0x00000000
        /*0050*/ 	.short	0x0001
        /*0052*/ 	.short	0x0008
        /*0054*/ 	.byte	0x00, 0xf5, 0x21, 0x00


	//----- nvinfo : EIATTR_KPARAM_INFO
	.align		4
.L_21:
        /*0058*/ 	.byte	0x04, 0x17
        /*005a*/ 	.short	(.L_23 - .L_22)
.L_22:
        /*005c*/ 	.word	0x00000000
        /*0060*/ 	.short	0x0000
        /*0062*/ 	.short	0x0000
        /*0064*/ 	.byte	0x00, 0xf5, 0x21, 0x00


	//----- nvinfo : EIATTR_SPARSE_MMA_MASK
	.align		4
.L_23:
        /*0068*/ 	.byte	0x03, 0x50
        /*006a*/ 	.short	0x0000


	//----- nvinfo : EIATTR_MAXREG_COUNT
	.align		4
        /*006c*/ 	.byte	0x03, 0x1b
        /*006e*/ 	.short	0x00ff


	//----- nvinfo : EIATTR_MERCURY_ISA_VERSION
	.align		4
        /*0070*/ 	.byte	0x03, 0x5f
        /*0072*/ 	.short	0x0101


	//----- nvinfo : EIATTR_VRC_CTA_INIT_COUNT
	.align		4
        /*0074*/ 	.byte	0x02, 0x4a
	.zero		1
	.zero		1


	//----- nvinfo : EIATTR_EXIT_INSTR_OFFSETS
	.align		4
        /*0078*/ 	.byte	0x04, 0x1c
        /*007a*/ 	.short	(.L_25 - .L_24)


	//   ....[0]....
.L_24:
        /*007c*/ 	.word	0x00000060


	//   ....[1]....
        /*0080*/ 	.word	0x000003f0


	//----- nvinfo : EIATTR_MAX_THREADS
	.align		4
.L_25:
        /*0084*/ 	.byte	0x04, 0x05
        /*0086*/ 	.short	(.L_27 - .L_26)
.L_26:
        /*0088*/ 	.word	0x00000100
        /*008c*/ 	.word	0x00000001
        /*0090*/ 	.word	0x00000001


	//----- nvinfo : EIATTR_CRS_STACK_SIZE
	.align		4
.L_27:
        /*0094*/ 	.byte	0x04, 0x1e
        /*0096*/ 	.short	(.L_29 - .L_28)
.L_28:
        /*0098*/ 	.word	0x00000000


	//----- nvinfo : EIATTR_CBANK_PARAM_SIZE
	.align		4
.L_29:
        /*009c*/ 	.byte	0x03, 0x19
        /*009e*/ 	.short	0x0030


	//----- nvinfo : EIATTR_PARAM_CBANK
	.align		4
        /*00a0*/ 	.byte	0x04, 0x0a
        /*00a2*/ 	.short	(.L_31 - .L_30)
	.align		4
.L_30:
        /*00a4*/ 	.word	index@(.nv.constant0._Z9batchnormPKfPfS0_S0_S0_S0_)
        /*00a8*/ 	.short	0x0380
        /*00aa*/ 	.short	0x0030


	//----- nvinfo : EIATTR_SW_WAR
	.align		4
.L_31:
        /*00ac*/ 	.byte	0x04, 0x36
        /*00ae*/ 	.short	(.L_33 - .L_32)
.L_32:
        /*00b0*/ 	.word	0x00000008
.L_33:


//--------------------- .nv.callgraph             --------------------------
	.section	.nv.callgraph,"",@"SHT_CUDA_CALLGRAPH"
	.align	4
	.sectionentsize	8
	.align		4
        /*0000*/ 	.word	0x00000000
	.align		4
        /*0004*/ 	.word	0xffffffff
	.align		4
        /*0008*/ 	.word	0x00000000
	.align		4
        /*000c*/ 	.word	0xfffffffe
	.align		4
        /*0010*/ 	.word	0x00000000
	.align		4
        /*0014*/ 	.word	0xfffffffd
	.align		4
        /*0018*/ 	.word	0x00000000
	.align		4
        /*001c*/ 	.word	0xfffffffc


//--------------------- .text._Z9batchnormPKfPfS0_S0_S0_S0_ --------------------------
	.section	.text._Z9batchnormPKfPfS0_S0_S0_S0_,"ax",@progbits
	.align	128
        .global         _Z9batchnormPKfPfS0_S0_S0_S0_
        .type           _Z9batchnormPKfPfS0_S0_S0_S0_,@function
        .size           _Z9batchnormPKfPfS0_S0_S0_S0_,(.L_x_19 - _Z9batchnormPKfPfS0_S0_S0_S0_)
        .other          _Z9batchnormPKfPfS0_S0_S0_S0_,@"STO_CUDA_ENTRY STV_DEFAULT"
_Z9batchnormPKfPfS0_S0_S0_S0_:
.text._Z9batchnormPKfPfS0_S0_S0_S0_:
[----:B------:R-:W-:Y:S01]  /*0000*/  LDC R1, c[0x0][0x37c] ;  /* 0x0000df00ff017b82 */ /* 0x000fe20000000800 */
[----:B------:R-:W0:Y:S07]  /*0010*/  S2R R3, SR_TID.X ;  /* 0x0000000000037919 */ /* 0x000e2e0000002100 */
[----:B------:R-:W0:Y:S08]  /*0020*/  S2UR UR4, SR_CTAID.X ;  /* 0x00000000000479c3 */ /* 0x000e300000002500 */
[----:B------:R-:W0:Y:S02]  /*0030*/  LDC R4, c[0x0][0x360] ;  /* 0x0000d800ff047b82 */ /* 0x000e240000000800 */
[----:B0-----:R-:W-:-:S05]  /*0040*/  IMAD R4, R4, UR4, R3 ;  /* 0x0000000404047c24 */ /* 0x001fca000f8e0203 */
[----:B------:R-:W-:-:S13]  /*0050*/  ISETP.GT.AND P0, PT, R4, 0x6ff, PT ;  /* 0x000006ff0400780c */ /* 0x000fda0003f04270 */
[----:B------:R-:W-:Y:S05]  /*0060*/  @P0 EXIT ;  /* 0x000000000000094d */ /* 0x000fea0003800000 */
[----:B------:R-:W-:Y:S01]  /*0070*/  SHF.R.S32.HI R3, RZ, 0x1f, R4 ;  /* 0x0000001fff037819 */ /* 0x000fe20000011404 */
[----:B------:R-:W0:Y:S01]  /*0080*/  LDC.64 R10, c[0x0][0x398] ;  /* 0x0000e600ff0a7b82 */ /* 0x000e220000000a00 */
[----:B------:R-:W1:Y:S02]  /*0090*/  LDCU.64 UR4, c[0x0][0x358] ;  /* 0x00006b00ff0477ac */ /* 0x000e640008000a00 */
[----:B------:R-:W-:-:S04]  /*00a0*/  LEA.HI R3, R3, R4, RZ, 0x8 ;  /* 0x0000000403037211 */ /* 0x000fc800078f40ff */
[----:B------:R-:W-:Y:S01]  /*00b0*/  SHF.R.S32.HI R5, RZ, 0x8, R3 ;  /* 0x00000008ff057819 */ /* 0x000fe20000011403 */
[----:B------:R-:W2:Y:S03]  /*00c0*/  LDC.64 R6, c[0x0][0x380] ;  /* 0x0000e000ff067b82 */ /* 0x000ea60000000a00 */
[----:B------:R-:W-:-:S04]  /*00d0*/  LEA.HI R0, R5, R5, RZ, 0x8 ;  /* 0x0000000505007211 */ /* 0x000fc800078f40ff */
[----:B------:R-:W-:Y:S01]  /*00e0*/  LOP3.LUT R0, R0, 0xffffff00, RZ, 0xc0, !PT ;  /* 0xffffff0000007812 */ /* 0x000fe200078ec0ff */
[----:B------:R-:W3:Y:S04]  /*00f0*/  LDC.64 R8, c[0x0][0x390] ;  /* 0x0000e400ff087b82 */ /* 0x000ee80000000a00 */
[----:B------:R-:W-:-:S04]  /*0100*/  IMAD.IADD R5, R5, 0x1, -R0 ;  /* 0x0000000105057824 */ /* 0x000fc800078e0a00 */
[----:B0-----:R-:W-:Y:S01]  /*0110*/  IMAD.WIDE R10, R5, 0x4, R10 ;  /* 0x00000004050a7825 */ /* 0x001fe200078e020a */
[----:B------:R-:W0:Y:S05]  /*0120*/  LDC.64 R2, c[0x0][0x3a0] ;  /* 0x0000e800ff027b82 */ /* 0x000e2a0000000a00 */
[----:B-1----:R-:W4:Y:S01]  /*0130*/  LDG.E.CONSTANT R10, desc[UR4][R10.64] ;  /* 0x000000040a0a7981 */ /* 0x002f22000c1e9900 */
[----:B--2---:R-:W-:-:S06]  /*0140*/  IMAD.WIDE R6, R4, 0x4, R6 ;  /* 0x0000000404067825 */ /* 0x004fcc00078e0206 */
[----:B------:R-:W2:Y:S01]  /*0150*/  LDG.E.CONSTANT R6, desc[UR4][R6.64] ;  /* 0x0000000406067981 */ /* 0x000ea2000c1e9900 */
[----:B---3--:R-:W-:-:S06]  /*0160*/  IMAD.WIDE R8, R5, 0x4, R8 ;  /* 0x0000000405087825 */ /* 0x008fcc00078e0208 */
[----:B------:R-:W2:Y:S01]  /*0170*/  LDG.E.CONSTANT R9, desc[UR4][R8.64] ;  /* 0x0000000408097981 */ /* 0x000ea2000c1e9900 */
[----:B0-----:R-:W-:-:S05]  /*0180*/  IMAD.WIDE R2, R5, 0x4, R2 ;  /* 0x0000000405027825 */ /* 0x001fca00078e0202 */
[----:B------:R4:W3:Y:S01]  /*0190*/  LDG.E.CONSTANT R0, desc[UR4][R2.64] ;  /* 0x0000000402007981 */ /* 0x0008e2000c1e9900 */
[----:B------:R-:W-:Y:S01]  /*01a0*/  BSSY.RECONVERGENT B0, `(.L_x_0) ;  /* 0x0000010000007945 */ /* 0x000fe20003800200 */
[----:B----4-:R-:W-:-:S04]  /*01b0*/  FADD R2, R10, 9.9999997473787516356e-06 ;  /* 0x3727c5ac0a027421 */ /* 0x010fc80000000000 */
[----:B------:R-:W-:Y:S01]  /*01c0*/  VIADD R12, R2, 0xf3000000 ;  /* 0xf3000000020c7836 */ /* 0x000fe20000000000 */
[----:B------:R0:W1:Y:S04]  /*01d0*/  MUFU.RSQ R13, R2 ;  /* 0x00000002000d7308 */ /* 0x0000680000001400 */
[----:B------:R-:W-:Y:S01]  /*01e0*/  ISETP.GT.U32.AND P0, PT, R12, 0x727fffff, PT ;  /* 0x727fffff0c00780c */ /* 0x000fe20003f04070 */
[----:B--2---:R-:W-:-:S04]  /*01f0*/  FADD R11, R6, -R9 ;  /* 0x80000009060b7221 */ /* 0x004fc80000000000 */
[----:B---3--:R-:W-:-:S08]  /*0200*/  FMUL R0, R0, R11 ;  /* 0x0000000b00007220 */ /* 0x008fd00000400000 */
[----:B01----:R-:W-:Y:S05]  /*0210*/  @!P0 BRA `(.L_x_1) ;  /* 0x0000000000108947 */ /* 0x003fea0003800000 */
[----:B------:R-:W-:-:S07]  /*0220*/  MOV R10, 0x240 ;  /* 0x00000240000a7802 */ /* 0x000fce0000000f00 */
[----:B------:R-:W-:Y:S05]  /*0230*/  CALL.REL.NOINC `($__internal_0_$__cuda_sm20_sqrt_rn_f32_slowpath) ;  /* 0x0000000000707944 */ /* 0x000fea0003c00000 */
[----:B------:R-:W-:Y:S01]  /*0240*/  IMAD.MOV.U32 R3, RZ, RZ, R6 ;  /* 0x000000ffff037224 */ /* 0x000fe200078e0006 */
[----:B------:R-:W-:Y:S06]  /*0250*/  BRA `(.L_x_2) ;  /* 0x0000000000107947 */ /* 0x000fec0003800000 */
.L_x_1:
[----:B------:R-:W-:Y:S01]  /*0260*/  FMUL.FTZ R3, R2, R13 ;  /* 0x0000000d02037220 */ /* 0x000fe20000410000 */
[----:B------:R-:W-:-:S03]  /*0270*/  FMUL.FTZ R13, R13, 0.5 ;  /* 0x3f0000000d0d7820 */ /* 0x000fc60000410000 */
[----:B------:R-:W-:-:S04]  /*0280*/  FFMA R2, -R3, R3, R2 ;  /* 0x0000000303027223 */ /* 0x000fc80000000102 */
[----:B------:R-:W-:-:S07]  /*0290*/  FFMA R3, R2, R13, R3 ;  /* 0x0000000d02037223 */ /* 0x000fce0000000003 */
.L_x_2:
[----:B------:R-:W-:Y:S05]  /*02a0*/  BSYNC.RECONVERGENT B0 ;  /* 0x0000000000007941 */ /* 0x000fea0003800200 */
.L_x_0:
[----:B------:R-:W0:Y:S01]  /*02b0*/  MUFU.RCP R2, R3 ;  /* 0x0000000300027308 */ /* 0x000e220000001000 */
[----:B------:R-:W-:Y:S07]  /*02c0*/  BSSY.RECONVERGENT B0, `(.L_x_3) ;  /* 0x000000b000007945 */ /* 0x000fee0003800200 */
[----:B------:R-:W1:Y:S01]  /*02d0*/  FCHK P0, R0, R3 ;  /* 0x0000000300007302 */ /* 0x000e620000000000 */
[----:B0-----:R-:W-:-:S04]  /*02e0*/  FFMA R7, R2, -R3, 1 ;  /* 0x3f80000002077423 */ /* 0x001fc80000000803 */
[----:B------:R-:W-:-:S04]  /*02f0*/  FFMA R7, R2, R7, R2 ;  /* 0x0000000702077223 */ /* 0x000fc80000000002 */
[----:B------:R-:W-:-:S04]  /*0300*/  FFMA R2, R0, R7, RZ ;  /* 0x0000000700027223 */ /* 0x000fc800000000ff */
[----:B------:R-:W-:-:S04]  /*0310*/  FFMA R6, R2, -R3, R0 ;  /* 0x8000000302067223 */ /* 0x000fc80000000000 */
[----:B------:R-:W-:Y:S01]  /*0320*/  FFMA R8, R7, R6, R2 ;  /* 0x0000000607087223 */ /* 0x000fe20000000002 */
[----:B-1----:R-:W-:Y:S06]  /*0330*/  @!P0 BRA `(.L_x_4) ;  /* 0x00000000000c8947 */ /* 0x002fec0003800000 */
[----:B------:R-:W-:-:S07]  /*0340*/  MOV R2, 0x360 ;  /* 0x0000036000027802 */ /* 0x000fce0000000f00 */
[----:B------:R-:W-:Y:S05]  /*0350*/  CALL.REL.NOINC `($__internal_1_$__cuda_sm3x_div_rn_noftz_f32_slowpath) ;  /* 0x0000000000847944 */ /* 0x000fea0003c00000 */
[----:B------:R-:W-:-:S07]  /*0360*/  IMAD.MOV.U32 R8, RZ, RZ, R0 ;  /* 0x000000ffff087224 */ /* 0x000fce00078e0000 */
.L_x_4:
[----:B------:R-:W-:Y:S05]  /*0370*/  BSYNC.RECONVERGENT B0 ;  /* 0x0000000000007941 */ /* 0x000fea0003800200 */
.L_x_3:
[----:B------:R-:W0:Y:S08]  /*0380*/  LDC.64 R2, c[0x0][0x3a8] ;  /* 0x0000ea00ff027b82 */ /* 0x000e300000000a00 */
[----:B------:R-:W1:Y:S01]  /*0390*/  LDC.64 R6, c[0x0][0x388] ;  /* 0x0000e200ff067b82 */ /* 0x000e620000000a00 */
[----:B0-----:R-:W-:-:S06]  /*03a0*/  IMAD.WIDE R2, R5, 0x4, R2 ;  /* 0x0000000405027825 */ /* 0x001fcc00078e0202 */
[----:B------:R-:W2:Y:S01]  /*03b0*/  LDG.E.CONSTANT R3, desc[UR4][R2.64] ;  /* 0x0000000402037981 */ /* 0x000ea2000c1e9900 */
[----:B-1----:R-:W-:-:S04]  /*03c0*/  IMAD.WIDE R4, R4, 0x4, R6 ;  /* 0x0000000404047825 */ /* 0x002fc800078e0206 */
[----:B--2---:R-:W-:-:S05]  /*03d0*/  FADD R7, R3, R8 ;  /* 0x0000000803077221 */ /* 0x004fca0000000000 */
[----:B------:R-:W-:Y:S01]  /*03e0*/  STG.E desc[UR4][R4.64], R7 ;  /* 0x0000000704007986 */ /* 0x000fe2000c101904 */
[----:B------:R-:W-:Y:S05]  /*03f0*/  EXIT ;  /* 0x000000000000794d */ /* 0x000fea0003800000 */
        .weak           $__internal_0_$__cuda_sm20_sqrt_rn_f32_slowpath
        .type           $__internal_0_$__cuda_sm20_sqrt_rn_f32_slowpath,@function
        .size           $__internal_0_$__cuda_sm20_sqrt_rn_f32_slowpath,($__internal_1_$__cuda_sm3x_div_rn_noftz_f32_slowpath - $__internal_0_$__cuda_sm20_sqrt_rn_f32_slowpath)
$__internal_0_$__cuda_sm20_sqrt_rn_f32_slowpath:
[----:B------:R-:W-:-:S13]  /*0400*/  LOP3.LUT P0, RZ, R2, 0x7fffffff, RZ, 0xc0, !PT ;  /* 0x7fffffff02ff7812 */ /* 0x000fda000780c0ff */
[----:B------:R-:W-:Y:S01]  /*0410*/  @!P0 MOV R3, R2 ;  /* 0x0000000200038202 */ /* 0x000fe20000000f00 */
[----:B------:R-:W-:Y:S06]  /*0420*/  @!P0 BRA `(.L_x_5) ;  /* 0x0000000000408947 */ /* 0x000fec0003800000 */
[----:B------:R-:W-:-:S13]  /*0430*/  FSETP.GEU.FTZ.AND P0, PT, R2, RZ, PT ;  /* 0x000000ff0200720b */ /* 0x000fda0003f1e000 */
[----:B------:R-:W-:Y:S01]  /*0440*/  @!P0 IMAD.MOV.U32 R3, RZ, RZ, 0x7fffffff ;  /* 0x7fffffffff038424 */ /* 0x000fe200078e00ff */
[----:B------:R-:W-:Y:S06]  /*0450*/  @!P0 BRA `(.L_x_5) ;  /* 0x0000000000348947 */ /* 0x000fec0003800000 */
[----:B------:R-:W-:-:S13]  /*0460*/  FSETP.GTU.FTZ.AND P0, PT, |R2|, +INF , PT ;  /* 0x7f8000000200780b */ /* 0x000fda0003f1c200 */
[----:B------:R-:W-:Y:S01]  /*0470*/  @P0 FADD.FTZ R3, R2, 1 ;  /* 0x3f80000002030421 */ /* 0x000fe20000010000 */
[----:B------:R-:W-:Y:S06]  /*0480*/  @P0 BRA `(.L_x_5) ;  /* 0x0000000000280947 */ /* 0x000fec0003800000 */
[----:B------:R-:W-:-:S13]  /*0490*/  FSETP.NEU.FTZ.AND P0, PT, |R2|, +INF , PT ;  /* 0x7f8000000200780b */ /* 0x000fda0003f1d200 */
[----:B------:R-:W-:-:S04]  /*04a0*/  @P0 FFMA R6, R2, 1.84467440737095516160e+19, RZ ;  /* 0x5f80000002060823 */ /* 0x000fc800000000ff */
[----:B------:R-:W0:Y:S02]  /*04b0*/  @P0 MUFU.RSQ R3, R6 ;  /* 0x0000000600030308 */ /* 0x000e240000001400 */
[----:B0-----:R-:W-:Y:S01]  /*04c0*/  @P0 FMUL.FTZ R7, R6, R3 ;  /* 0x0000000306070220 */ /* 0x001fe20000410000 */
[----:B------:R-:W-:Y:S01]  /*04d0*/  @P0 FMUL.FTZ R9, R3, 0.5 ;  /* 0x3f00000003090820 */ /* 0x000fe20000410000 */
[----:B------:R-:W-:Y:S02]  /*04e0*/  @!P0 IMAD.MOV.U32 R3, RZ, RZ, R2 ;  /* 0x000000ffff038224 */ /* 0x000fe400078e0002 */
[----:B------:R-:W-:-:S04]  /*04f0*/  @P0 FADD.FTZ R8, -R7, -RZ ;  /* 0x800000ff07080221 */ /* 0x000fc80000010100 */
[----:B------:R-:W-:-:S04]  /*0500*/  @P0 FFMA R8, R7, R8, R6 ;  /* 0x0000000807080223 */ /* 0x000fc80000000006 */
[----:B------:R-:W-:-:S04]  /*0510*/  @P0 FFMA R8, R8, R9, R7 ;  /* 0x0000000908080223 */ /* 0x000fc80000000007 */
[----:B------:R-:W-:-:S07]  /*0520*/  @P0 FMUL.FTZ R3, R8, 2.3283064365386962891e-10 ;  /* 0x2f80000008030820 */ /* 0x000fce0000410000 */
.L_x_5:
[----:B------:R-:W-:Y:S01]  /*0530*/  IMAD.MOV.U32 R6, RZ, RZ, R3 ;  /* 0x000000ffff067224 */ /* 0x000fe200078e0003 */
[----:B------:R-:W-:Y:S01]  /*0540*/  MOV R2, R10 ;  /* 0x0000000a00027202 */ /* 0x000fe20000000f00 */
[----:B------:R-:W-:-:S04]  /*0550*/  IMAD.MOV.U32 R3, RZ, RZ, 0x0 ;  /* 0x00000000ff037424 */ /* 0x000fc800078e00ff */
[----:B------:R-:W-:Y:S05]  /*0560*/  RET.REL.NODEC R2 `(_Z9batchnormPKfPfS0_S0_S0_S0_) ;  /* 0xfffffff802a47950 */ /* 0x000fea0003c3ffff */
        .weak           $__internal_1_$__cuda_sm3x_div_rn_noftz_f32_slowpath
        .type           $__internal_1_$__cuda_sm3x_div_rn_noftz_f32_slowpath,@function
        .size           $__internal_1_$__cuda_sm3x_div_rn_noftz_f32_slowpath,(.L_x_19 - $__internal_1_$__cuda_sm3x_div_rn_noftz_f32_slowpath)
$__internal_1_$__cuda_sm3x_div_rn_noftz_f32_slowpath:
[----:B------:R-:W-:Y:S01]  /*0570*/  SHF.R.U32.HI R7, RZ, 0x17, R3 ;  /* 0x00000017ff077819 */ /* 0x000fe20000011603 */
[----:B------:R-:W-:Y:S01]  /*0580*/  BSSY.RECONVERGENT B1, `(.L_x_6) ;  /* 0x0000063000017945 */ /* 0x000fe20003800200 */
[----:B------:R-:W-:Y:S02]  /*0590*/  SHF.R.U32.HI R6, RZ, 0x17, R0 ;  /* 0x00000017ff067819 */ /* 0x000fe40000011600 */
[----:B------:R-:W-:Y:S02]  /*05a0*/  LOP3.LUT R13, R7, 0xff, RZ, 0xc0, !PT ;  /* 0x000000ff070d7812 */ /* 0x000fe400078ec0ff */
[----:B------:R-:W-:Y:S02]  /*05b0*/  LOP3.LUT R6, R6, 0xff, RZ, 0xc0, !PT ;  /* 0x000000ff06067812 */ /* 0x000fe400078ec0ff */
[----:B------:R-:W-:Y:S01]  /*05c0*/  MOV R7, R0 ;  /* 0x0000000000077202 */ /* 0x000fe20000000f00 */
[----:B------:R-:W-:Y:S02]  /*05d0*/  VIADD R10, R13, 0xffffffff ;  /* 0xffffffff0d0a7836 */ /* 0x000fe40000000000 */
[----:B------:R-:W-:-:S03]  /*05e0*/  VIADD R9, R6, 0xffffffff ;  /* 0xffffffff06097836 */ /* 0x000fc60000000000 */
[----:B------:R-:W-:-:S04]  /*05f0*/  ISETP.GT.U32.AND P0, PT, R10, 0xfd, PT ;  /* 0x000000fd0a00780c */ /* 0x000fc80003f04070 */
[----:B------:R-:W-:-:S13]  /*0600*/  ISETP.GT.U32.OR P0, PT, R9, 0xfd, P0 ;  /* 0x000000fd0900780c */ /* 0x000fda0000704470 */
[----:B------:R-:W-:Y:S01]  /*0610*/  @!P0 IMAD.MOV.U32 R8, RZ, RZ, RZ ;  /* 0x000000ffff088224 */ /* 0x000fe200078e00ff */
[----:B------:R-:W-:Y:S06]  /*0620*/  @!P0 BRA `(.L_x_7) ;  /* 0x00000000005c8947 */ /* 0x000fec0003800000 */
[----:B------:R-:W-:Y:S02]  /*0630*/  FSETP.GTU.FTZ.AND P1, PT, |R3|, +INF , PT ;  /* 0x7f8000000300780b */ /* 0x000fe40003f3c200 */
[----:B------:R-:W-:-:S04]  /*0640*/  FSETP.GTU.FTZ.AND P0, PT, |R0|, +INF , PT ;  /* 0x7f8000000000780b */ /* 0x000fc80003f1c200 */
[----:B------:R-:W-:-:S13]  /*0650*/  PLOP3.LUT P0, PT, P0, P1, PT, 0xf8, 0x8f ;  /* 0x00000000008f781c */ /* 0x000fda0000703f70 */
[----:B------:R-:W-:Y:S05]  /*0660*/  @P0 BRA `(.L_x_8) ;  /* 0x00000004004c0947 */ /* 0x000fea0003800000 */
[----:B------:R-:W-:-:S13]  /*0670*/  LOP3.LUT P0, RZ, R3, 0x7fffffff, R7, 0xc8, !PT ;  /* 0x7fffffff03ff7812 */ /* 0x000fda000780c807 */
[----:B------:R-:W-:Y:S05]  /*0680*/  @!P0 BRA `(.L_x_9) ;  /* 0x00000004003c8947 */ /* 0x000fea0003800000 */
[C---:B------:R-:W-:Y:S02]  /*0690*/  FSETP.NEU.FTZ.AND P2, PT, |R0|.reuse, +INF , PT ;  /* 0x7f8000000000780b */ /* 0x040fe40003f5d200 */
[----:B------:R-:W-:Y:S02]  /*06a0*/  FSETP.NEU.FTZ.AND P1, PT, |R3|, +INF , PT ;  /* 0x7f8000000300780b */ /* 0x000fe40003f3d200 */
[----:B------:R-:W-:-:S11]  /*06b0*/  FSETP.NEU.FTZ.AND P0, PT, |R0|, +INF , PT ;  /* 0x7f8000000000780b */ /* 0x000fd60003f1d200 */
[----:B------:R-:W-:Y:S05]  /*06c0*/  @!P1 BRA !P2, `(.L_x_9) ;  /* 0x00000004002c9947 */ /* 0x000fea0005000000 */
[----:B------:R-:W-:-:S04]  /*06d0*/  LOP3.LUT P2, RZ, R7, 0x7fffffff, RZ, 0xc0, !PT ;  /* 0x7fffffff07ff7812 */ /* 0x000fc8000784c0ff */
[----:B------:R-:W-:-:S13]  /*06e0*/  PLOP3.LUT P1, PT, P1, P2, PT, 0x2f, 0xf2 ;  /* 0x0000000000f2781c */ /* 0x000fda0000f24577 */
[----:B------:R-:W-:Y:S05]  /*06f0*/  @P1 BRA `(.L_x_10) ;  /* 0x0000000400181947 */ /* 0x000fea0003800000 */
[----:B------:R-:W-:-:S04]  /*0700*/  LOP3.LUT P1, RZ, R3, 0x7fffffff, RZ, 0xc0, !PT ;  /* 0x7fffffff03ff7812 */ /* 0x000fc8000782c0ff */
[----:B------:R-:W-:-:S13]  /*0710*/  PLOP3.LUT P0, PT, P0, P1, PT, 0x2f, 0xf2 ;  /* 0x0000000000f2781c */ /* 0x000fda0000702577 */
[----:B------:R-:W-:Y:S05]  /*0720*/  @P0 BRA `(.L_x_11) ;  /* 0x0000000400000947 */ /* 0x000fea0003800000 */
[----:B------:R-:W-:Y:S02]  /*0730*/  ISETP.GE.AND P0, PT, R9, RZ, PT ;  /* 0x000000ff0900720c */ /* 0x000fe40003f06270 */
[----:B------:R-:W-:-:S11]  /*0740*/  ISETP.GE.AND P1, PT, R10, RZ, PT ;  /* 0x000000ff0a00720c */ /* 0x000fd60003f26270 */
[----:B------:R-:W-:Y:S02]  /*0750*/  @P0 IMAD.MOV.U32 R8, RZ, RZ, RZ ;  /* 0x000000ffff080224 */ /* 0x000fe400078e00ff */
[----:B------:R-:W-:Y:S01]  /*0760*/  @!P0 FFMA R7, R0, 1.84467440737095516160e+19, RZ ;  /* 0x5f80000000078823 */ /* 0x000fe200000000ff */
[----:B------:R-:W-:Y:S02]  /*0770*/  @!P0 IMAD.MOV.U32 R8, RZ, RZ, -0x40 ;  /* 0xffffffc0ff088424 */ /* 0x000fe400078e00ff */
[----:B------:R-:W-:-:S03]  /*0780*/  @!P1 FFMA R3, R3, 1.84467440737095516160e+19, RZ ;  /* 0x5f80000003039823 */ /* 0x000fc600000000ff */
[----:B------:R-:W-:-:S07]  /*0790*/  @!P1 IADD3 R8, PT, PT, R8, 0x40, RZ ;  /* 0x0000004008089810 */ /* 0x000fce0007ffe0ff */
.L_x_7:
[----:B------:R-:W-:Y:S01]  /*07a0*/  LEA R0, R13, 0xc0800000, 0x17 ;  /* 0xc08000000d007811 */ /* 0x000fe200078eb8ff */
[----:B------:R-:W-:Y:S01]  /*07b0*/  VIADD R6, R6, 0xffffff81 ;  /* 0xffffff8106067836 */ /* 0x000fe20000000000 */
[----:B------:R-:W-:Y:S03]  /*07c0*/  BSSY.RECONVERGENT B2, `(.L_x_12) ;  /* 0x0000035000027945 */ /* 0x000fe60003800200 */
[----:B------:R-:W-:Y:S02]  /*07d0*/  IMAD.IADD R3, R3, 0x1, -R0 ;  /* 0x0000000103037824 */ /* 0x000fe400078e0a00 */
[----:B------:R-:W-:Y:S02]  /*07e0*/  IMAD R0, R6, -0x800000, R7 ;  /* 0xff80000006007824 */ /* 0x000fe400078e0207 */
[----:B------:R-:W0:Y:S01]  /*07f0*/  MUFU.RCP R9, R3 ;  /* 0x0000000300097308 */ /* 0x000e220000001000 */
[----:B------:R-:W-:-:S04]  /*0800*/  FADD.FTZ R11, -R3, -RZ ;  /* 0x800000ff030b7221 */ /* 0x000fc80000010100 */
[----:B0-----:R-:W-:-:S04]  /*0810*/  FFMA R10, R9, R11, 1 ;  /* 0x3f800000090a7423 */ /* 0x001fc8000000000b */
[----:B------:R-:W-:-:S04]  /*0820*/  FFMA R12, R9, R10, R9 ;  /* 0x0000000a090c7223 */ /* 0x000fc80000000009 */
[----:B------:R-:W-:-:S04]  /*0830*/  FFMA R7, R0, R12, RZ ;  /* 0x0000000c00077223 */ /* 0x000fc800000000ff */
[----:B------:R-:W-:-:S04]  /*0840*/  FFMA R10, R11, R7, R0 ;  /* 0x000000070b0a7223 */ /* 0x000fc80000000000 */
[----:B------:R-:W-:Y:S01]  /*0850*/  FFMA R9, R12, R10, R7 ;  /* 0x0000000a0c097223 */ /* 0x000fe20000000007 */
[----:B------:R-:W-:-:S03]  /*0860*/  IADD3 R7, PT, PT, R6, 0x7f, -R13 ;  /* 0x0000007f06077810 */ /* 0x000fc60007ffe80d */
[----:B------:R-:W-:Y:S02]  /*0870*/  FFMA R10, R11, R9, R0 ;  /* 0x000000090b0a7223 */ /* 0x000fe40000000000 */
[----:B------:R-:W-:Y:S02]  /*0880*/  IMAD.IADD R7, R7, 0x1, R8 ;  /* 0x0000000107077824 */ /* 0x000fe400078e0208 */
[----:B------:R-:W-:-:S05]  /*0890*/  FFMA R0, R12, R10, R9 ;  /* 0x0000000a0c007223 */ /* 0x000fca0000000009 */
[----:B------:R-:W-:-:S04]  /*08a0*/  SHF.R.U32.HI R3, RZ, 0x17, R0 ;  /* 0x00000017ff037819 */ /* 0x000fc80000011600 */
[----:B------:R-:W-:-:S04]  /*08b0*/  LOP3.LUT R3, R3, 0xff, RZ, 0xc0, !PT ;  /* 0x000000ff03037812 */ /* 0x000fc800078ec0ff */
[----:B------:R-:W-:-:S05]  /*08c0*/  IADD3 R11, PT, PT, R3, R7, RZ ;  /* 0x00000007030b7210 */ /* 0x000fca0007ffe0ff */
[----:B------:R-:W-:-:S05]  /*08d0*/  VIADD R3, R11, 0xffffffff ;  /* 0xffffffff0b037836 */ /* 0x000fca0000000000 */
[----:B------:R-:W-:-:S13]  /*08e0*/  ISETP.GE.U32.AND P0, PT, R3, 0xfe, PT ;  /* 0x000000fe0300780c */ /* 0x000fda0003f06070 */
[----:B------:R-:W-:Y:S05]  /*08f0*/  @!P0 BRA `(.L_x_13) ;  /* 0x0000000000808947 */ /* 0x000fea0003800000 */
[----:B------:R-:W-:-:S13]  /*0900*/  ISETP.GT.AND P0, PT, R11, 0xfe, PT ;  /* 0x000000fe0b00780c */ /* 0x000fda0003f04270 */
[----:B------:R-:W-:Y:S05]  /*0910*/  @P0 BRA `(.L_x_14) ;  /* 0x00000000006c0947 */ /* 0x000fea0003800000 */
[----:B------:R-:W-:-:S13]  /*0920*/  ISETP.GE.AND P0, PT, R11, 0x1, PT ;  /* 0x000000010b00780c */ /* 0x000fda0003f06270 */
[----:B------:R-:W-:Y:S05]  /*0930*/  @P0 BRA `(.L_x_15) ;  /* 0x0000000000740947 */ /* 0x000fea0003800000 */
[----:B------:R-:W-:Y:S02]  /*0940*/  ISETP.GE.AND P0, PT, R11, -0x18, PT ;  /* 0xffffffe80b00780c */ /* 0x000fe40003f06270 */
[----:B------:R-:W-:-:S11]  /*0950*/  LOP3.LUT R0, R0, 0x80000000, RZ, 0xc0, !PT ;  /* 0x8000000000007812 */ /* 0x000fd600078ec0ff */
[----:B------:R-:W-:Y:S05]  /*0960*/  @!P0 BRA `(.L_x_15) ;  /* 0x0000000000688947 */ /* 0x000fea0003800000 */
[CCC-:B------:R-:W-:Y:S01]  /*0970*/  FFMA.RZ R3, R12.reuse, R10.reuse, R9.reuse ;  /* 0x0000000a0c037223 */ /* 0x1c0fe2000000c009 */
[C---:B------:R-:W-:Y:S02]  /*0980*/  VIADD R8, R11.reuse, 0x20 ;  /* 0x000000200b087836 */ /* 0x040fe40000000000 */
[CCC-:B------:R-:W-:Y:S01]  /*0990*/  FFMA.RM R6, R12.reuse, R10.reuse, R9.reuse ;  /* 0x0000000a0c067223 */ /* 0x1c0fe20000004009 */
[----:B------:R-:W-:Y:S02]  /*09a0*/  ISETP.NE.AND P2, PT, R11, RZ, PT ;  /* 0x000000ff0b00720c */ /* 0x000fe40003f45270 */
[----:B------:R-:W-:Y:S01]  /*09b0*/  LOP3.LUT R7, R3, 0x7fffff, RZ, 0xc0, !PT ;  /* 0x007fffff03077812 */ /* 0x000fe200078ec0ff */
[----:B------:R-:W-:Y:S01]  /*09c0*/  FFMA.RP R3, R12, R10, R9 ;  /* 0x0000000a0c037223 */ /* 0x000fe20000008009 */
[----:B------:R-:W-:Y:S01]  /*09d0*/  IMAD.MOV R9, RZ, RZ, -R11 ;  /* 0x000000ffff097224 */ /* 0x000fe200078e0a0b */
[----:B------:R-:W-:Y:S02]  /*09e0*/  ISETP.NE.AND P1, PT, R11, RZ, PT ;  /* 0x000000ff0b00720c */ /* 0x000fe40003f25270 */
[----:B------:R-:W-:-:S02]  /*09f0*/  LOP3.LUT R7, R7, 0x800000, RZ, 0xfc, !PT ;  /* 0x0080000007077812 */ /* 0x000fc400078efcff */
[----:B------:R-:W-:Y:S02]  /*0a00*/  FSETP.NEU.FTZ.AND P0, PT, R3, R6, PT ;  /* 0x000000060300720b */ /* 0x000fe40003f1d000 */
[----:B------:R-:W-:Y:S02]  /*0a10*/  SHF.L.U32 R8, R7, R8, RZ ;  /* 0x0000000807087219 */ /* 0x000fe400000006ff */
[----:B------:R-:W-:Y:S02]  /*0a20*/  SEL R6, R9, RZ, P2 ;  /* 0x000000ff09067207 */ /* 0x000fe40001000000 */
[----:B------:R-:W-:Y:S02]  /*0a30*/  ISETP.NE.AND P1, PT, R8, RZ, P1 ;  /* 0x000000ff0800720c */ /* 0x000fe40000f25270 */
[----:B------:R-:W-:Y:S02]  /*0a40*/  SHF.R.U32.HI R6, RZ, R6, R7 ;  /* 0x00000006ff067219 */ /* 0x000fe40000011607 */
[----:B------:R-:W-:-:S02]  /*0a50*/  PLOP3.LUT P0, PT, P0, P1, PT, 0xf8, 0x8f ;  /* 0x00000000008f781c */ /* 0x000fc40000703f70 */
[----:B------:R-:W-:Y:S02]  /*0a60*/  SHF.R.U32.HI R8, RZ, 0x1, R6 ;  /* 0x00000001ff087819 */ /* 0x000fe40000011606 */
[----:B------:R-:W-:-:S04]  /*0a70*/  SEL R3, RZ, 0x1, !P0 ;  /* 0x00000001ff037807 */ /* 0x000fc80004000000 */
[----:B------:R-:W-:-:S04]  /*0a80*/  LOP3.LUT R3, R3, 0x1, R8, 0xf8, !PT ;  /* 0x0000000103037812 */ /* 0x000fc800078ef808 */
[----:B------:R-:W-:-:S04]  /*0a90*/  LOP3.LUT R3, R3, R6, RZ, 0xc0, !PT ;  /* 0x0000000603037212 */ /* 0x000fc800078ec0ff */
[----:B------:R-:W-:-:S04]  /*0aa0*/  IADD3 R3, PT, PT, R8, R3, RZ ;  /* 0x0000000308037210 */ /* 0x000fc80007ffe0ff */
[----:B------:R-:W-:Y:S01]  /*0ab0*/  LOP3.LUT R0, R3, R0, RZ, 0xfc, !PT ;  /* 0x0000000003007212 */ /* 0x000fe200078efcff */
[----:B------:R-:W-:Y:S06]  /*0ac0*/  BRA `(.L_x_15) ;  /* 0x0000000000107947 */ /* 0x000fec0003800000 */
.L_x_14:
[----:B------:R-:W-:-:S04]  /*0ad0*/  LOP3.LUT R0, R0, 0x80000000, RZ, 0xc0, !PT ;  /* 0x8000000000007812 */ /* 0x000fc800078ec0ff */
[----:B------:R-:W-:Y:S01]  /*0ae0*/  LOP3.LUT R0, R0, 0x7f800000, RZ, 0xfc, !PT ;  /* 0x7f80000000007812 */ /* 0x000fe200078efcff */
[----:B------:R-:W-:Y:S06]  /*0af0*/  BRA `(.L_x_15) ;  /* 0x0000000000047947 */ /* 0x000fec0003800000 */
.L_x_13:
[----:B------:R-:W-:-:S07]  /*0b00*/  IMAD R0, R7, 0x800000, R0 ;  /* 0x0080000007007824 */ /* 0x000fce00078e0200 */
.L_x_15:
[----:B------:R-:W-:Y:S05]  /*0b10*/  BSYNC.RECONVERGENT B2 ;  /* 0x0000000000027941 */ /* 0x000fea0003800200 */
.L_x_12:
[----:B------:R-:W-:Y:S05]  /*0b20*/  BRA `(.L_x_16) ;  /* 0x0000000000207947 */ /* 0x000fea0003800000 */
.L_x_11:
[----:B------:R-:W-:-:S04]  /*0b30*/  LOP3.LUT R0, R3, 0x80000000, R7, 0x48, !PT ;  /* 0x8000000003007812 */ /* 0x000fc800078e4807 */
[----:B------:R-:W-:Y:S01]  /*0b40*/  LOP3.LUT R0, R0, 0x7f800000, RZ, 0xfc, !PT ;  /* 0x7f80000000007812 */ /* 0x000fe200078efcff */
[----:B------:R-:W-:Y:S06]  /*0b50*/  BRA `(.L_x_16) ;  /* 0x0000000000147947 */ /* 0x000fec0003800000 */
.L_x_10:
[----:B------:R-:W-:Y:S01]  /*0b60*/  LOP3.LUT R0, R3, 0x80000000, R7, 0x48, !PT ;  /* 0x8000000003007812 */ /* 0x000fe200078e4807 */
[----:B------:R-:W-:Y:S06]  /*0b70*/  BRA `(.L_x_16) ;  /* 0x00000000000c7947 */ /* 0x000fec0003800000 */
.L_x_9:
[----:B------:R-:W0:Y:S01]  /*0b80*/  MUFU.RSQ R0, -QNAN ;  /* 0xffc0000000007908 */ /* 0x000e220000001400 */
[----:B------:R-:W-:Y:S05]  /*0b90*/  BRA `(.L_x_16) ;  /* 0x0000000000047947 */ /* 0x000fea0003800000 */
.L_x_8:
[----:B------:R-:W-:-:S07]  /*0ba0*/  FADD.FTZ R0, R0, R3 ;  /* 0x0000000300007221 */ /* 0x000fce0000010000 */
.L_x_16:
[----:B------:R-:W-:Y:S05]  /*0bb0*/  BSYNC.RECONVERGENT B1 ;  /* 0x0000000000017941 */ /* 0x000fea0003800200 */
.L_x_6:
[----:B------:R-:W-:-:S04]  /*0bc0*/  IMAD.MOV.U32 R3, RZ, RZ, 0x0 ;  /* 0x00000000ff037424 */ /* 0x000fc800078e00ff */
[----:B0-----:R-:W-:Y:S05]  /*0bd0*/  RET.REL.NODEC R2 `(_Z9batchnormPKfPfS0_S0_S0_S0_) ;  /* 0xfffffff402087950 */ /* 0x001fea0003c3ffff */
.L_x_17:
[----:B------:R-:W-:-:S00]  /*0be0*/  BRA `(.L_x_17) ;  /* 0xfffffffc00fc7947 */ /* 0x000fc0000383ffff */
[----:B------:R-:W-:-:S00]  /*0bf0*/  NOP ;  /* 0x0000000000007918 */ /* 0x000fc00000000000 */
        /* <DEDUP_REMOVED lines=8> */
.L_x_19:


//--------------------- .nv.shared.reserved.0     --------------------------
	.section	.nv.shared.reserved.0,"aw",@nobits
	.weak		__nv_reservedSMEM_offset_0_alias
	.size		__nv_reservedSMEM_offset_0_alias, 0, 64
	.other		__nv_reservedSMEM_offset_0_alias,@"STO_CUDA_RESERVED_SHARED STV_DEFAULT"
__nv_reservedSMEM_offset_0_alias:
	.zero		0
	.zero		64


//--------------------- .nv.constant0._Z9batchnormPKfPfS0_S0_S0_S0_ --------------------------
	.section	.nv.constant0._Z9batchnormPKfPfS0_S0_S0_S0_,"a",@progbits
	.sectionflags	@""
	.align	4
.nv.constant0._Z9batchnormPKfPfS0_S0_S0_S0_:
	.zero		944


//--------------------- SYMBOLS --------------------------

	.type		.nv.reservedSmem.offset0,@object
	.size		.nv.reservedSmem.offset0,0x4
